	.headerflags	@"EF_CUDA_TEXMODE_UNIFIED EF_CUDA_64BIT_ADDRESS EF_CUDA_ACCELERATORS EF_CUDA_SM90 EF_CUDA_VIRTUAL_SM(EF_CUDA_SM90)"
	.elftype	@"ET_EXEC"


//--------------------- .nv.info                  --------------------------
	.section	.nv.info,"",@"SHT_CUDA_INFO"
	.align	4


	//----- nvinfo : EIATTR_REGCOUNT
	.align		4
        /*0000*/ 	.byte	0x04, 0x2f
        /*0002*/ 	.short	(.L_1 - .L_0)
	.align		4
.L_0:
        /*0004*/ 	.word	index@(triton_poi_fused_view_11)
        /*0008*/ 	.word	0x00000019


	//----- nvinfo : EIATTR_MIN_STACK_SIZE
	.align		4
.L_1:
        /*000c*/ 	.byte	0x04, 0x12
        /*000e*/ 	.short	(.L_3 - .L_2)
	.align		4
.L_2:
        /*0010*/ 	.word	index@(triton_poi_fused_view_11)
        /*0014*/ 	.word	0x00000000


	//----- nvinfo : EIATTR_FRAME_SIZE
	.align		4
.L_3:
        /*0018*/ 	.byte	0x04, 0x11
        /*001a*/ 	.short	(.L_5 - .L_4)
	.align		4
.L_4:
        /*001c*/ 	.word	index@(triton_poi_fused_view_11)
        /*0020*/ 	.word	0x00000000


	//----- nvinfo : EIATTR_MIN_STACK_SIZE
	.align		4
.L_5:
        /*0024*/ 	.byte	0x04, 0x12
        /*0026*/ 	.short	(.L_7 - .L_6)
	.align		4
.L_6:
        /*0028*/ 	.word	index@(triton_poi_fused_view_11)
        /*002c*/ 	.word	0x00000000
.L_7:


//--------------------- .nv.info.triton_poi_fused_view_11 --------------------------
	.section	.nv.info.triton_poi_fused_view_11,"",@"SHT_CUDA_INFO"
	.sectionflags	@""
	.align	4


	//----- nvinfo : EIATTR_CUDA_API_VERSION
	.align		4
        /*0000*/ 	.byte	0x04, 0x37
        /*0002*/ 	.short	(.L_9 - .L_8)
.L_8:
        /*0004*/ 	.word	0x0000007c


	//----- nvinfo : EIATTR_KPARAM_INFO
	.align		4
.L_9:
        /*0008*/ 	.byte	0x04, 0x17
        /*000a*/ 	.short	(.L_11 - .L_10)
.L_10:
        /*000c*/ 	.word	0x00000000
        /*0010*/ 	.short	0x0003
        /*0012*/ 	.short	0x0014
        /*0014*/ 	.byte	0x00, 0xf0, 0x11, 0x00


	//----- nvinfo : EIATTR_KPARAM_INFO
	.align		4
.L_11:
        /*0018*/ 	.byte	0x04, 0x17
        /*001a*/ 	.short	(.L_13 - .L_12)
.L_12:
        /*001c*/ 	.word	0x00000000
        /*0020*/ 	.short	0x0002
        /*0022*/ 	.short	0x0010
        /*0024*/ 	.byte	0x00, 0xf0, 0x11, 0x00


	//----- nvinfo : EIATTR_KPARAM_INFO
	.align		4
.L_13:
        /*0028*/ 	.byte	0x04, 0x17
        /*002a*/ 	.short	(.L_15 - .L_14)
.L_14:
        /*002c*/ 	.word	0x00000000
        /*0030*/ 	.short	0x0001
        /*0032*/ 	.short	0x0008
        /*0034*/ 	.byte	0x00, 0xf4, 0x21, 0x00


	//----- nvinfo : EIATTR_KPARAM_INFO
	.align		4
.L_15:
        /*0038*/ 	.byte	0x04, 0x17
        /*003a*/ 	.short	(.L_17 - .L_16)
.L_16:
        /*003c*/ 	.word	0x00000000
        /*0040*/ 	.short	0x0000
        /*0042*/ 	.short	0x0000
        /*0044*/ 	.byte	0x00, 0xf4, 0x21, 0x00


	//----- nvinfo : EIATTR_SPARSE_MMA_MASK
	.align		4
.L_17:
        /*0048*/ 	.byte	0x03, 0x50
        /*004a*/ 	.short	0x0000


	//----- nvinfo : EIATTR_MAXREG_COUNT
	.align		4
        /*004c*/ 	.byte	0x03, 0x1b
        /*004e*/ 	.short	0x00ff


	//----- nvinfo : EIATTR_EXIT_INSTR_OFFSETS
	.align		4
        /*0050*/ 	.byte	0x04, 0x1c
        /*0052*/ 	.short	(.L_19 - .L_18)


	//   ....[0]....
.L_18:
        /*0054*/ 	.word	0x00000510


	//   ....[1]....
        /*0058*/ 	.word	0x00000560


	//----- nvinfo : EIATTR_REQNTID
	.align		4
.L_19:
        /*005c*/ 	.byte	0x04, 0x10
        /*005e*/ 	.short	(.L_21 - .L_20)
.L_20:
        /*0060*/ 	.word	0x00000080
        /*0064*/ 	.word	0x00000001
        /*0068*/ 	.word	0x00000001


	//----- nvinfo : EIATTR_CBANK_PARAM_SIZE
	.align		4
.L_21:
        /*006c*/ 	.byte	0x03, 0x19
        /*006e*/ 	.short	0x0018


	//----- nvinfo : EIATTR_PARAM_CBANK
	.align		4
        /*0070*/ 	.byte	0x04, 0x0a
        /*0072*/ 	.short	(.L_23 - .L_22)
	.align		4
.L_22:
        /*0074*/ 	.word	index@(.nv.constant0.triton_poi_fused_view_11)
        /*0078*/ 	.short	0x0210
        /*007a*/ 	.short	0x0018


	//----- nvinfo : EIATTR_SW_WAR
	.align		4
.L_23:
        /*007c*/ 	.byte	0x04, 0x36
        /*007e*/ 	.short	(.L_25 - .L_24)
.L_24:
        /*0080*/ 	.word	0x00000008
.L_25:


//--------------------- .nv.callgraph             --------------------------
	.section	.nv.callgraph,"",@"SHT_CUDA_CALLGRAPH"
	.align	4
	.sectionentsize	8
	.align		4
        /*0000*/ 	.word	0x00000000
	.align		4
        /*0004*/ 	.word	0xffffffff
	.align		4
        /*0008*/ 	.word	0x00000000
	.align		4
        /*000c*/ 	.word	0xfffffffe
	.align		4
        /*0010*/ 	.word	0x00000000
	.align		4
        /*0014*/ 	.word	0xfffffffd
	.align		4
        /*0018*/ 	.word	0x00000000
	.align		4
        /*001c*/ 	.word	0xfffffffc


//--------------------- .text.triton_poi_fused_view_11 --------------------------
	.section	.text.triton_poi_fused_view_11,"ax",@progbits
	.sectionflags	@"SHF_BARRIERS=1"
	.align	128
        .global         triton_poi_fused_view_11
        .type           triton_poi_fused_view_11,@function
        .size           triton_poi_fused_view_11,(.L_x_1 - triton_poi_fused_view_11)
        .other          triton_poi_fused_view_11,@"STO_CUDA_ENTRY STV_DEFAULT"
triton_poi_fused_view_11:
.text.triton_poi_fused_view_11:
[----:B------:R-:W0:Y:S02]  /*0000*/  LDC R1, c[0x0][0x28] ;  /* 0x00000a00ff017b82 */ /* 0x000e240000000800 */
[----:B------:R-:W1:Y:S01]  /*0010*/  S2R R0, SR_CTAID.X ;  /* 0x0000000000007919 */ /* 0x000e620000002500 */
[----:B------:R-:W2:Y:S01]  /*0020*/  LDC.64 R4, c[0x0][0x210] ;  /* 0x00008400ff047b82 */ /* 0x000ea20000000a00 */
[----:B------:R-:W-:Y:S02]  /*0030*/  CS2R R8, SRZ ;  /* 0x0000000000087805 */ /* 0x000fe4000001ff00 */
[----:B------:R-:W-:Y:S01]  /*0040*/  CS2R R10, SRZ ;  /* 0x00000000000a7805 */ /* 0x000fe2000001ff00 */
[----:B------:R-:W3:Y:S01]  /*0050*/  S2R R12, SR_TID.X ;  /* 0x00000000000c7919 */ /* 0x000ee20000002100 */
[----:B------:R-:W-:Y:S01]  /*0060*/  ULDC.64 UR6, c[0x0][0x208] ;  /* 0x0000820000067ab9 */ /* 0x000fe20000000a00 */
[----:B------:R-:W4:Y:S01]  /*0070*/  S2R R2, SR_CTAID.Y ;  /* 0x0000000000027919 */ /* 0x000f220000002600 */
[----:B-1----:R-:W-:Y:S02]  /*0080*/  IMAD.SHL.U32 R0, R0, 0x20, RZ ;  /* 0x0000002000007824 */ /* 0x002fe400078e00ff */
[----:B---3--:R-:W-:Y:S01]  /*0090*/  IMAD.SHL.U32 R17, R12, 0x4, RZ ;  /* 0x000000040c117824 */ /* 0x008fe200078e00ff */
[----:B------:R-:W-:Y:S01]  /*00a0*/  SHF.R.U32.HI R3, RZ, 0x3, R12 ;  /* 0x00000003ff037819 */ /* 0x000fe2000001160c */
[----:B----4-:R-:W-:-:S03]  /*00b0*/  IMAD.SHL.U32 R2, R2, 0x20, RZ ;  /* 0x0000002002027824 */ /* 0x010fc600078e00ff */
[----:B------:R-:W-:Y:S02]  /*00c0*/  LOP3.LUT R13, R0, 0x1c, R17, 0xf8, !PT ;  /* 0x0000001c000d7812 */ /* 0x000fe400078ef811 */
[----:B------:R-:W-:Y:S02]  /*00d0*/  SGXT.U32 R3, R3, 0x4 ;  /* 0x000000040303781a */ /* 0x000fe40000000000 */
[----:B------:R-:W-:Y:S02]  /*00e0*/  ISETP.GE.AND P0, PT, R13, 0x400, PT ;  /* 0x000004000d00780c */ /* 0x000fe40003f06270 */
[----:B------:R-:W-:Y:S02]  /*00f0*/  LOP3.LUT R6, R2, R3, RZ, 0xfc, !PT ;  /* 0x0000000302067212 */ /* 0x000fe400078efcff */
[----:B------:R-:W-:Y:S02]  /*0100*/  LOP3.LUT R7, R2, 0x10, R3, 0xfe, !PT ;  /* 0x0000001002077812 */ /* 0x000fe400078efe03 */
[C---:B------:R-:W-:Y:S01]  /*0110*/  ISETP.LT.AND P1, PT, R6.reuse, 0x80, !P0 ;  /* 0x000000800600780c */ /* 0x040fe20004721270 */
[--C-:B------:R-:W-:Y:S01]  /*0120*/  IMAD R15, R6, 0x400, R13.reuse ;  /* 0x00000400060f7824 */ /* 0x100fe200078e020d */
[C---:B------:R-:W-:Y:S01]  /*0130*/  ISETP.LT.AND P0, PT, R7.reuse, 0x80, !P0 ;  /* 0x000000800700780c */ /* 0x040fe20004701270 */
[----:B------:R-:W-:-:S02]  /*0140*/  IMAD R19, R7, 0x400, R13 ;  /* 0x0000040007137824 */ /* 0x000fc400078e020d */
[----:B--2---:R-:W-:Y:S01]  /*0150*/  IMAD.WIDE R14, R15, 0x4, R4 ;  /* 0x000000040f0e7825 */ /* 0x004fe200078e0204 */
[----:B------:R-:W-:-:S03]  /*0160*/  CS2R R6, SRZ ;  /* 0x0000000000067805 */ /* 0x000fc6000001ff00 */
[----:B------:R-:W-:Y:S01]  /*0170*/  IMAD.WIDE R18, R19, 0x4, R4 ;  /* 0x0000000413127825 */ /* 0x000fe200078e0204 */
[----:B------:R-:W-:-:S03]  /*0180*/  CS2R R4, SRZ ;  /* 0x0000000000047805 */ /* 0x000fc6000001ff00 */
[----:B------:R1:W2:Y:S04]  /*0190*/  @P1 LDG.E.EL.128 R8, desc[UR6][R14.64] ;  /* 0x000000060e081981 */ /* 0x0002a8000c2e1d00 */
[----:B------:R3:W4:Y:S01]  /*01a0*/  @P0 LDG.E.EL.128 R4, desc[UR6][R18.64] ;  /* 0x0000000612040981 */ /* 0x000722000c2e1d00 */
[----:B------:R-:W5:Y:S01]  /*01b0*/  S2UR UR5, SR_CgaCtaId ;  /* 0x00000000000579c3 */ /* 0x000f620000008800 */
[----:B------:R-:W-:Y:S01]  /*01c0*/  IMAD.SHL.U32 R13, R12, 0x80, RZ ;  /* 0x000000800c0d7824 */ /* 0x000fe200078e00ff */
[----:B------:R-:W-:Y:S01]  /*01d0*/  UMOV UR4, 0x400 ;  /* 0x0000040000047882 */ /* 0x000fe20000000000 */
[----:B------:R-:W-:Y:S02]  /*01e0*/  SHF.R.U32.HI R12, RZ, 0x1, R12 ;  /* 0x00000001ff0c7819 */ /* 0x000fe4000001160c */
[----:B------:R-:W-:-:S02]  /*01f0*/  LOP3.LUT R2, R2, 0x1c, R17, 0xf8, !PT ;  /* 0x0000001c02027812 */ /* 0x000fc400078ef811 */
[----:B------:R-:W-:Y:S02]  /*0200*/  LOP3.LUT R16, R13, 0x380, RZ, 0xc0, !PT ;  /* 0x000003800d107812 */ /* 0x000fe400078ec0ff */
[----:B-1----:R-:W-:Y:S02]  /*0210*/  LOP3.LUT R15, R12, 0x3c, RZ, 0xc0, !PT ;  /* 0x0000003c0c0f7812 */ /* 0x002fe400078ec0ff */
[----:B------:R-:W-:Y:S02]  /*0220*/  SHF.R.U32.HI R14, RZ, 0x3, R16 ;  /* 0x00000003ff0e7819 */ /* 0x000fe40000011610 */
[C---:B------:R-:W-:Y:S02]  /*0230*/  LOP3.LUT R13, R16.reuse, R3, RZ, 0xfc, !PT ;  /* 0x00000003100d7212 */ /* 0x040fe400078efcff */
[C---:B------:R-:W-:Y:S02]  /*0240*/  LOP3.LUT R20, R16.reuse, 0x20, RZ, 0xfc, !PT ;  /* 0x0000002010147812 */ /* 0x040fe400078efcff */
[----:B------:R-:W-:-:S02]  /*0250*/  LOP3.LUT R22, R16, 0x40, RZ, 0xfc, !PT ;  /* 0x0000004010167812 */ /* 0x000fc400078efcff */
[----:B------:R-:W-:Y:S02]  /*0260*/  LOP3.LUT R14, R14, R16, R3, 0xfe, !PT ;  /* 0x000000100e0e7212 */ /* 0x000fe400078efe03 */
[----:B------:R-:W-:Y:S02]  /*0270*/  LOP3.LUT R16, R16, 0x60, RZ, 0xfc, !PT ;  /* 0x0000006010107812 */ /* 0x000fe400078efcff */
[-C--:B------:R-:W-:Y:S01]  /*0280*/  LEA.HI R20, R20, R13.reuse, RZ, 0x1d ;  /* 0x0000000d14147211 */ /* 0x080fe200078fe8ff */
[----:B-----5:R-:W-:Y:S01]  /*0290*/  UPRMT UR4, UR5, 0x654, UR4 ;  /* 0x0000065405047896 */ /* 0x020fe20008000004 */
[-C--:B------:R-:W-:Y:S02]  /*02a0*/  LEA.HI R22, R22, R13.reuse, RZ, 0x1d ;  /* 0x0000000d16167211 */ /* 0x080fe400078fe8ff */
[----:B------:R-:W-:Y:S02]  /*02b0*/  LEA.HI R13, R16, R13, RZ, 0x1d ;  /* 0x0000000d100d7211 */ /* 0x000fe400078fe8ff */
[----:B------:R-:W-:-:S02]  /*02c0*/  LOP3.LUT R16, R17, 0x1fc, RZ, 0xc0, !PT ;  /* 0x000001fc11107812 */ /* 0x000fc400078ec0ff */
[----:B---3--:R-:W-:Y:S02]  /*02d0*/  LEA R19, R14, UR4, 0x2 ;  /* 0x000000040e137c11 */ /* 0x008fe4000f8e10ff */
[----:B------:R-:W-:Y:S01]  /*02e0*/  LEA R20, R20, UR4, 0x2 ;  /* 0x0000000414147c11 */ /* 0x000fe2000f8e10ff */
[----:B------:R-:W-:Y:S01]  /*02f0*/  IMAD.IADD R15, R16, 0x1, R15 ;  /* 0x00000001100f7824 */ /* 0x000fe200078e020f */
[----:B------:R-:W-:Y:S02]  /*0300*/  LEA R21, R22, UR4, 0x2 ;  /* 0x0000000416157c11 */ /* 0x000fe4000f8e10ff */
[----:B------:R-:W-:Y:S02]  /*0310*/  LEA R18, R13, UR4, 0x2 ;  /* 0x000000040d127c11 */ /* 0x000fe4000f8e10ff */
[----:B------:R-:W-:Y:S02]  /*0320*/  LEA R15, R15, UR4, 0x2 ;  /* 0x000000040f0f7c11 */ /* 0x000fe4000f8e10ff */
[----:B------:R-:W-:-:S02]  /*0330*/  SHF.R.S32.HI R17, RZ, 0x1f, R2 ;  /* 0x0000001fff117819 */ /* 0x000fc40000011402 */
[----:B------:R-:W-:Y:S02]  /*0340*/  ISETP.GE.AND P0, PT, R2, 0x80, PT ;  /* 0x000000800200780c */ /* 0x000fe40003f06270 */
[----:B------:R-:W-:Y:S01]  /*0350*/  LEA.HI R17, R17, R2, RZ, 0x5 ;  /* 0x0000000211117211 */ /* 0x000fe200078f28ff */
[----:B--2---:R-:W-:Y:S04]  /*0360*/  STS [R19], R8 ;  /* 0x0000000813007388 */ /* 0x004fe80000000800 */
[----:B------:R1:W-:Y:S04]  /*0370*/  STS [R20+0x80], R9 ;  /* 0x0000800914007388 */ /* 0x0003e80000000800 */
[----:B------:R2:W-:Y:S04]  /*0380*/  STS [R21+0x100], R10 ;  /* 0x0001000a15007388 */ /* 0x0005e80000000800 */
[----:B------:R-:W-:Y:S01]  /*0390*/  STS [R18+0x180], R11 ;  /* 0x0001800b12007388 */ /* 0x000fe20000000800 */
[----:B-1----:R-:W1:Y:S03]  /*03a0*/  LDC.64 R8, c[0x0][0x218] ;  /* 0x00008600ff087b82 */ /* 0x002e660000000a00 */
[----:B----4-:R3:W-:Y:S01]  /*03b0*/  STS [R19+0x40], R4 ;  /* 0x0000400413007388 */ /* 0x0107e20000000800 */
[C---:B--2---:R-:W-:Y:S01]  /*03c0*/  IMAD.SHL.U32 R10, R17.reuse, 0x400, RZ ;  /* 0x00000400110a7824 */ /* 0x044fe200078e00ff */
[----:B------:R-:W-:-:S02]  /*03d0*/  LOP3.LUT R17, R17, 0xffffffe0, RZ, 0xc0, !PT ;  /* 0xffffffe011117812 */ /* 0x000fc400078ec0ff */
[----:B------:R2:W-:Y:S02]  /*03e0*/  STS [R20+0xc0], R5 ;  /* 0x0000c00514007388 */ /* 0x0005e40000000800 */
[----:B------:R-:W-:Y:S02]  /*03f0*/  LOP3.LUT R10, R10, 0xffff8000, RZ, 0xc0, !PT ;  /* 0xffff80000a0a7812 */ /* 0x000fe400078ec0ff */
[----:B------:R-:W-:Y:S01]  /*0400*/  STS [R21+0x140], R6 ;  /* 0x0001400615007388 */ /* 0x000fe20000000800 */
[----:B---3--:R-:W-:-:S03]  /*0410*/  LOP3.LUT R4, R0, R3, RZ, 0xfc, !PT ;  /* 0x0000000300047212 */ /* 0x008fc600078efcff */
[----:B------:R-:W-:Y:S01]  /*0420*/  STS [R18+0x1c0], R7 ;  /* 0x0001c00712007388 */ /* 0x000fe20000000800 */
[----:B------:R-:W-:Y:S02]  /*0430*/  LOP3.LUT R0, R0, 0x10, R3, 0xfe, !PT ;  /* 0x0000001000007812 */ /* 0x000fe400078efe03 */
[----:B--2---:R-:W-:Y:S01]  /*0440*/  LOP3.LUT R5, R16, 0x200, RZ, 0xfc, !PT ;  /* 0x0000020010057812 */ /* 0x004fe200078efcff */
[----:B------:R-:W-:Y:S01]  /*0450*/  BAR.SYNC.DEFER_BLOCKING 0x0 ;  /* 0x0000000000007b1d */ /* 0x000fe20000010000 */
[----:B------:R-:W-:Y:S02]  /*0460*/  IADD3 R17, R10, R2, -R17 ;  /* 0x000000020a117210 */ /* 0x000fe40007ffe811 */
[----:B------:R-:W-:Y:S02]  /*0470*/  SHF.R.U32.HI R5, RZ, 0x3, R5 ;  /* 0x00000003ff057819 */ /* 0x000fe40000011605 */
[C---:B------:R-:W-:Y:S01]  /*0480*/  ISETP.LT.AND P1, PT, R4.reuse, 0x400, !P0 ;  /* 0x000004000400780c */ /* 0x040fe20004721270 */
[----:B------:R-:W-:Y:S01]  /*0490*/  IMAD R3, R4, 0x20, R17 ;  /* 0x0000002004037824 */ /* 0x000fe200078e0211 */
[----:B------:R-:W-:-:S02]  /*04a0*/  ISETP.LT.AND P0, PT, R0, 0x400, !P0 ;  /* 0x000004000000780c */ /* 0x000fc40004701270 */
[----:B------:R-:W-:Y:S01]  /*04b0*/  LOP3.LUT R5, R5, 0x7c, RZ, 0xc0, !PT ;  /* 0x0000007c05057812 */ /* 0x000fe200078ec0ff */
[----:B-1----:R-:W-:-:S04]  /*04c0*/  IMAD.WIDE R2, R3, 0x4, R8 ;  /* 0x0000000403027825 */ /* 0x002fc800078e0208 */
[----:B------:R-:W-:-:S05]  /*04d0*/  IMAD.IADD R5, R16, 0x1, R5 ;  /* 0x0000000110057824 */ /* 0x000fca00078e0205 */
[----:B------:R-:W-:Y:S01]  /*04e0*/  LEA R5, R5, UR4, 0x2 ;  /* 0x0000000405057c11 */ /* 0x000fe2000f8e10ff */
[----:B------:R-:W1:Y:S04]  /*04f0*/  LDS.128 R12, [R15] ;  /* 0x000000000f0c7984 */ /* 0x000e680000000c00 */
[----:B-1----:R1:W-:Y:S01]  /*0500*/  @P1 STG.E.128 desc[UR6][R2.64], R12 ;  /* 0x0000000c02001986 */ /* 0x0023e2000c101d06 */
[----:B------:R-:W-:Y:S05]  /*0510*/  @!P0 EXIT ;  /* 0x000000000000894d */ /* 0x000fea0003800000 */
[----:B------:R-:W0:Y:S01]  /*0520*/  LDS.128 R4, [R5+0x800] ;  /* 0x0008000005047984 */ /* 0x000e220000000c00 */
[----:B------:R-:W-:-:S04]  /*0530*/  IMAD R17, R0, 0x20, R17 ;  /* 0x0000002000117824 */ /* 0x000fc800078e0211 */
[----:B------:R-:W-:-:S05]  /*0540*/  IMAD.WIDE R8, R17, 0x4, R8 ;  /* 0x0000000411087825 */ /* 0x000fca00078e0208 */
[----:B0-----:R-:W-:Y:S01]  /*0550*/  STG.E.128 desc[UR6][R8.64], R4 ;  /* 0x0000000408007986 */ /* 0x001fe2000c101d06 */
[----:B------:R-:W-:Y:S05]  /*0560*/  EXIT ;  /* 0x000000000000794d */ /* 0x000fea0003800000 */
.L_x_0:
[----:B------:R-:W-:-:S00]  /*0570*/  BRA `(.L_x_0) ;  /* 0xfffffffc00fc7947 */ /* 0x000fc0000383ffff */
[----:B------:R-:W-:-:S00]  /*0580*/  NOP ;  /* 0x0000000000007918 */ /* 0x000fc00000000000 */
[----:B------:R-:W-:-:S00]  /*0590*/  NOP ;  /* 0x0000000000007918 */ /* 0x000fc00000000000 */
[----:B------:R-:W-:-:S00]  /*05a0*/  NOP ;  /* 0x0000000000007918 */ /* 0x000fc00000000000 */
[----:B------:R-:W-:-:S00]  /*05b0*/  NOP ;  /* 0x0000000000007918 */ /* 0x000fc00000000000 */
[----:B------:R-:W-:-:S00]  /*05c0*/  NOP ;  /* 0x0000000000007918 */ /* 0x000fc00000000000 */
[----:B------:R-:W-:-:S00]  /*05d0*/  NOP ;  /* 0x0000000000007918 */ /* 0x000fc00000000000 */
[----:B------:R-:W-:-:S00]  /*05e0*/  NOP ;  /* 0x0000000000007918 */ /* 0x000fc00000000000 */
[----:B------:R-:W-:-:S00]  /*05f0*/  NOP ;  /* 0x0000000000007918 */ /* 0x000fc00000000000 */
.L_x_1:


//--------------------- .nv.shared.triton_poi_fused_view_11 --------------------------
	.section	.nv.shared.triton_poi_fused_view_11,"aw",@nobits
	.sectionflags	@""
	.align	16
	.zero		1024


//--------------------- .nv.constant0.triton_poi_fused_view_11 --------------------------
	.section	.nv.constant0.triton_poi_fused_view_11,"a",@progbits
	.sectionflags	@""
	.align	4
.nv.constant0.triton_poi_fused_view_11:
	.zero		552
